	.headerflags	@"EF_CUDA_TEXMODE_UNIFIED EF_CUDA_64BIT_ADDRESS EF_CUDA_ACCELERATORS EF_CUDA_SM90 EF_CUDA_VIRTUAL_SM(EF_CUDA_SM90)"
	.elftype	@"ET_EXEC"


//--------------------- .nv.info                  --------------------------
	.section	.nv.info,"",@"SHT_CUDA_INFO"
	.align	4


	//----- nvinfo : EIATTR_REGCOUNT
	.align		4
        /*0000*/ 	.byte	0x04, 0x2f
        /*0002*/ 	.short	(.L_1 - .L_0)
	.align		4
.L_0:
        /*0004*/ 	.word	index@(triton_poi_fused_convolution_max_pool2d_with_indices_relu_24)
        /*0008*/ 	.word	0x0000001e


	//----- nvinfo : EIATTR_MIN_STACK_SIZE
	.align		4
.L_1:
        /*000c*/ 	.byte	0x04, 0x12
        /*000e*/ 	.short	(.L_3 - .L_2)
	.align		4
.L_2:
        /*0010*/ 	.word	index@(triton_poi_fused_convolution_max_pool2d_with_indices_relu_24)
        /*0014*/ 	.word	0x00000000


	//----- nvinfo : EIATTR_FRAME_SIZE
	.align		4
.L_3:
        /*0018*/ 	.byte	0x04, 0x11
        /*001a*/ 	.short	(.L_5 - .L_4)
	.align		4
.L_4:
        /*001c*/ 	.word	index@(triton_poi_fused_convolution_max_pool2d_with_indices_relu_24)
        /*0020*/ 	.word	0x00000000


	//----- nvinfo : EIATTR_MIN_STACK_SIZE
	.align		4
.L_5:
        /*0024*/ 	.byte	0x04, 0x12
        /*0026*/ 	.short	(.L_7 - .L_6)
	.align		4
.L_6:
        /*0028*/ 	.word	index@(triton_poi_fused_convolution_max_pool2d_with_indices_relu_24)
        /*002c*/ 	.word	0x00000000
.L_7:


//--------------------- .nv.info.triton_poi_fused_convolution_max_pool2d_with_indices_relu_24 --------------------------
	.section	.nv.info.triton_poi_fused_convolution_max_pool2d_with_indices_relu_24,"",@"SHT_CUDA_INFO"
	.sectionflags	@""
	.align	4


	//----- nvinfo : EIATTR_CUDA_API_VERSION
	.align		4
        /*0000*/ 	.byte	0x04, 0x37
        /*0002*/ 	.short	(.L_9 - .L_8)
.L_8:
        /*0004*/ 	.word	0x0000007c


	//----- nvinfo : EIATTR_KPARAM_INFO
	.align		4
.L_9:
        /*0008*/ 	.byte	0x04, 0x17
        /*000a*/ 	.short	(.L_11 - .L_10)
.L_10:
        /*000c*/ 	.word	0x00000000
        /*0010*/ 	.short	0x0004
        /*0012*/ 	.short	0x001c
        /*0014*/ 	.byte	0x00, 0xf0, 0x11, 0x00


	//----- nvinfo : EIATTR_KPARAM_INFO
	.align		4
.L_11:
        /*0018*/ 	.byte	0x04, 0x17
        /*001a*/ 	.short	(.L_13 - .L_12)
.L_12:
        /*001c*/ 	.word	0x00000000
        /*0020*/ 	.short	0x0003
        /*0022*/ 	.short	0x0018
        /*0024*/ 	.byte	0x00, 0xf0, 0x11, 0x00


	//----- nvinfo : EIATTR_KPARAM_INFO
	.align		4
.L_13:
        /*0028*/ 	.byte	0x04, 0x17
        /*002a*/ 	.short	(.L_15 - .L_14)
.L_14:
        /*002c*/ 	.word	0x00000000
        /*0030*/ 	.short	0x0002
        /*0032*/ 	.short	0x0010
        /*0034*/ 	.byte	0x00, 0xf4, 0x21, 0x00


	//----- nvinfo : EIATTR_KPARAM_INFO
	.align		4
.L_15:
        /*0038*/ 	.byte	0x04, 0x17
        /*003a*/ 	.short	(.L_17 - .L_16)
.L_16:
        /*003c*/ 	.word	0x00000000
        /*0040*/ 	.short	0x0001
        /*0042*/ 	.short	0x0008
        /*0044*/ 	.byte	0x00, 0xf4, 0x21, 0x00


	//----- nvinfo : EIATTR_KPARAM_INFO
	.align		4
.L_17:
        /*0048*/ 	.byte	0x04, 0x17
        /*004a*/ 	.short	(.L_19 - .L_18)
.L_18:
        /*004c*/ 	.word	0x00000000
        /*0050*/ 	.short	0x0000
        /*0052*/ 	.short	0x0000
        /*0054*/ 	.byte	0x00, 0xf4, 0x21, 0x00


	//----- nvinfo : EIATTR_SPARSE_MMA_MASK
	.align		4
.L_19:
        /*0058*/ 	.byte	0x03, 0x50
        /*005a*/ 	.short	0x0000


	//----- nvinfo : EIATTR_MAXREG_COUNT
	.align		4
        /*005c*/ 	.byte	0x03, 0x1b
        /*005e*/ 	.short	0x00ff


	//----- nvinfo : EIATTR_EXIT_INSTR_OFFSETS
	.align		4
        /*0060*/ 	.byte	0x04, 0x1c
        /*0062*/ 	.short	(.L_21 - .L_20)


	//   ....[0]....
.L_20:
        /*0064*/ 	.word	0x000006a0


	//   ....[1]....
        /*0068*/ 	.word	0x000006c0


	//----- nvinfo : EIATTR_REQNTID
	.align		4
.L_21:
        /*006c*/ 	.byte	0x04, 0x10
        /*006e*/ 	.short	(.L_23 - .L_22)
.L_22:
        /*0070*/ 	.word	0x00000080
        /*0074*/ 	.word	0x00000001
        /*0078*/ 	.word	0x00000001


	//----- nvinfo : EIATTR_CBANK_PARAM_SIZE
	.align		4
.L_23:
        /*007c*/ 	.byte	0x03, 0x19
        /*007e*/ 	.short	0x0020


	//----- nvinfo : EIATTR_PARAM_CBANK
	.align		4
        /*0080*/ 	.byte	0x04, 0x0a
        /*0082*/ 	.short	(.L_25 - .L_24)
	.align		4
.L_24:
        /*0084*/ 	.word	index@(.nv.constant0.triton_poi_fused_convolution_max_pool2d_with_indices_relu_24)
        /*0088*/ 	.short	0x0210
        /*008a*/ 	.short	0x0020


	//----- nvinfo : EIATTR_SW_WAR
	.align		4
.L_25:
        /*008c*/ 	.byte	0x04, 0x36
        /*008e*/ 	.short	(.L_27 - .L_26)
.L_26:
        /*0090*/ 	.word	0x00000008
.L_27:


//--------------------- .nv.callgraph             --------------------------
	.section	.nv.callgraph,"",@"SHT_CUDA_CALLGRAPH"
	.align	4
	.sectionentsize	8
	.align		4
        /*0000*/ 	.word	0x00000000
	.align		4
        /*0004*/ 	.word	0xffffffff
	.align		4
        /*0008*/ 	.word	0x00000000
	.align		4
        /*000c*/ 	.word	0xfffffffe
	.align		4
        /*0010*/ 	.word	0x00000000
	.align		4
        /*0014*/ 	.word	0xfffffffd
	.align		4
        /*0018*/ 	.word	0x00000000
	.align		4
        /*001c*/ 	.word	0xfffffffc


//--------------------- .text.triton_poi_fused_convolution_max_pool2d_with_indices_relu_24 --------------------------
	.section	.text.triton_poi_fused_convolution_max_pool2d_with_indices_relu_24,"ax",@progbits
	.sectionflags	@"SHF_BARRIERS=1"
	.align	128
        .global         triton_poi_fused_convolution_max_pool2d_with_indices_relu_24
        .type           triton_poi_fused_convolution_max_pool2d_with_indices_relu_24,@function
        .size           triton_poi_fused_convolution_max_pool2d_with_indices_relu_24,(.L_x_1 - triton_poi_fused_convolution_max_pool2d_with_indices_relu_24)
        .other          triton_poi_fused_convolution_max_pool2d_with_indices_relu_24,@"STO_CUDA_ENTRY STV_DEFAULT"
triton_poi_fused_convolution_max_pool2d_with_indices_relu_24:
.text.triton_poi_fused_convolution_max_pool2d_with_indices_relu_24:
[----:B------:R-:W0:Y:S01]  /*0000*/  LDC R1, c[0x0][0x28] ;  /* 0x00000a00ff017b82 */ /* 0x000e220000000800 */
[----:B------:R-:W1:Y:S07]  /*0010*/  S2R R3, SR_CTAID.Z ;  /* 0x0000000000037919 */ /* 0x000e6e0000002700 */
[----:B------:R-:W1:Y:S01]  /*0020*/  S2UR UR4, SR_CTAID.Y ;  /* 0x00000000000479c3 */ /* 0x000e620000002600 */
[----:B------:R-:W-:Y:S01]  /*0030*/  CS2R R16, SRZ ;  /* 0x0000000000107805 */ /* 0x000fe2000001ff00 */
[----:B------:R-:W-:Y:S01]  /*0040*/  ULDC.64 UR6, c[0x0][0x208] ;  /* 0x0000820000067ab9 */ /* 0x000fe20000000a00 */
[----:B------:R-:W2:Y:S01]  /*0050*/  S2R R19, SR_TID.X ;  /* 0x0000000000137919 */ /* 0x000ea20000002100 */
[----:B------:R-:W3:Y:S04]  /*0060*/  S2R R2, SR_CTAID.X ;  /* 0x0000000000027919 */ /* 0x000ee80000002500 */
[----:B------:R-:W1:Y:S08]  /*0070*/  LDC R0, c[0x0][0x10] ;  /* 0x00000400ff007b82 */ /* 0x000e700000000800 */
[----:B------:R-:W4:Y:S01]  /*0080*/  LDC.64 R14, c[0x0][0x210] ;  /* 0x00008400ff0e7b82 */ /* 0x000f220000000a00 */
[----:B-1----:R-:W-:-:S04]  /*0090*/  IMAD R3, R3, R0, UR4 ;  /* 0x0000000403037e24 */ /* 0x002fc8000f8e0200 */
[----:B------:R-:W-:Y:S01]  /*00a0*/  IMAD.SHL.U32 R0, R3, 0x400, RZ ;  /* 0x0000040003007824 */ /* 0x000fe200078e00ff */
[----:B---3--:R-:W-:-:S04]  /*00b0*/  ISETP.GE.AND P0, PT, R2, 0x9, PT ;  /* 0x000000090200780c */ /* 0x008fc80003f06270 */
[----:B--2---:R-:W-:-:S04]  /*00c0*/  LOP3.LUT R9, R0, 0x7f, R19, 0xf8, !PT ;  /* 0x0000007f00097812 */ /* 0x004fc800078ef813 */
[C---:B------:R-:W-:Y:S01]  /*00d0*/  LOP3.LUT R5, R9.reuse, 0x80, RZ, 0xfc, !PT ;  /* 0x0000008009057812 */ /* 0x040fe200078efcff */
[C-C-:B------:R-:W-:Y:S01]  /*00e0*/  IMAD R13, R9.reuse, 0x9, R2.reuse ;  /* 0x00000009090d7824 */ /* 0x140fe200078e0202 */
[----:B------:R-:W-:Y:S02]  /*00f0*/  ISETP.LT.AND P5, PT, R9, 0x20000, !P0 ;  /* 0x000200000900780c */ /* 0x000fe400047a1270 */
[C---:B------:R-:W-:Y:S01]  /*0100*/  ISETP.LT.AND P6, PT, R5.reuse, 0x20000, !P0 ;  /* 0x000200000500780c */ /* 0x040fe200047c1270 */
[----:B------:R-:W-:Y:S01]  /*0110*/  IMAD R7, R5, 0x9, R2 ;  /* 0x0000000905077824 */ /* 0x000fe200078e0202 */
[C---:B------:R-:W-:Y:S02]  /*0120*/  LOP3.LUT R4, R9.reuse, 0x200, RZ, 0xfc, !PT ;  /* 0x0000020009047812 */ /* 0x040fe400078efcff */
[----:B------:R-:W-:Y:S02]  /*0130*/  LOP3.LUT R6, R9, 0x280, RZ, 0xfc, !PT ;  /* 0x0000028009067812 */ /* 0x000fe400078efcff */
[----:B------:R-:W-:Y:S01]  /*0140*/  ISETP.LT.AND P4, PT, R4, 0x20000, !P0 ;  /* 0x000200000400780c */ /* 0x000fe20004781270 */
[----:B----4-:R-:W-:Y:S01]  /*0150*/  IMAD.WIDE R4, R13, 0x4, R14 ;  /* 0x000000040d047825 */ /* 0x010fe200078e020e */
[----:B------:R-:W-:-:S02]  /*0160*/  ISETP.LT.AND P3, PT, R6, 0x20000, !P0 ;  /* 0x000200000600780c */ /* 0x000fc40004761270 */
[----:B------:R-:W-:Y:S01]  /*0170*/  LOP3.LUT R8, R9, 0x300, RZ, 0xfc, !PT ;  /* 0x0000030009087812 */ /* 0x000fe200078efcff */
[----:B------:R-:W-:Y:S01]  /*0180*/  IMAD.WIDE R6, R7, 0x4, R14 ;  /* 0x0000000407067825 */ /* 0x000fe200078e020e */
[C---:B------:R-:W-:Y:S01]  /*0190*/  LOP3.LUT R10, R9.reuse, 0x380, RZ, 0xfc, !PT ;  /* 0x00000380090a7812 */ /* 0x040fe200078efcff */
[----:B------:R-:W2:Y:S01]  /*01a0*/  @P5 LDG.E.EL R16, desc[UR6][R4.64] ;  /* 0x0000000604105981 */ /* 0x000ea2000c2e1900 */
[C---:B------:R-:W-:Y:S02]  /*01b0*/  LOP3.LUT R11, R9.reuse, 0x100, RZ, 0xfc, !PT ;  /* 0x00000100090b7812 */ /* 0x040fe400078efcff */
[----:B------:R-:W-:Y:S01]  /*01c0*/  LOP3.LUT R9, R9, 0x180, RZ, 0xfc, !PT ;  /* 0x0000018009097812 */ /* 0x000fe200078efcff */
[----:B------:R1:W3:Y:S01]  /*01d0*/  @P6 LDG.E.EL R17, desc[UR6][R6.64] ;  /* 0x0000000606116981 */ /* 0x0002e2000c2e1900 */
[----:B------:R-:W-:Y:S02]  /*01e0*/  ISETP.LT.AND P5, PT, R11, 0x20000, !P0 ;  /* 0x000200000b00780c */ /* 0x000fe400047a1270 */
[----:B------:R-:W-:Y:S01]  /*01f0*/  ISETP.LT.AND P6, PT, R9, 0x20000, !P0 ;  /* 0x000200000900780c */ /* 0x000fe200047c1270 */
[--C-:B------:R-:W-:Y:S01]  /*0200*/  IMAD R11, R11, 0x9, R2.reuse ;  /* 0x000000090b0b7824 */ /* 0x100fe200078e0202 */
[----:B------:R-:W-:Y:S01]  /*0210*/  ISETP.LT.AND P2, PT, R8, 0x20000, !P0 ;  /* 0x000200000800780c */ /* 0x000fe20004741270 */
[----:B------:R-:W-:Y:S01]  /*0220*/  IMAD R9, R9, 0x9, R2 ;  /* 0x0000000909097824 */ /* 0x000fe200078e0202 */
[----:B------:R-:W-:Y:S01]  /*0230*/  ISETP.LT.AND P1, PT, R10, 0x20000, !P0 ;  /* 0x000200000a00780c */ /* 0x000fe20004721270 */
[----:B------:R-:W-:-:S02]  /*0240*/  IMAD.MOV.U32 R18, RZ, RZ, RZ ;  /* 0x000000ffff127224 */ /* 0x000fc400078e00ff */
[----:B------:R-:W-:Y:S02]  /*0250*/  IMAD.MOV.U32 R20, RZ, RZ, RZ ;  /* 0x000000ffff147224 */ /* 0x000fe400078e00ff */
[----:B-1----:R-:W-:-:S04]  /*0260*/  IMAD.WIDE R6, R11, 0x4, R14 ;  /* 0x000000040b067825 */ /* 0x002fc800078e020e */
[----:B------:R-:W-:Y:S01]  /*0270*/  IMAD.WIDE R8, R9, 0x4, R14 ;  /* 0x0000000409087825 */ /* 0x000fe200078e020e */
[----:B------:R-:W4:Y:S04]  /*0280*/  @P5 LDG.E.EL R18, desc[UR6][R6.64] ;  /* 0x0000000606125981 */ /* 0x000f28000c2e1900 */
[----:B------:R-:W5:Y:S01]  /*0290*/  @P6 LDG.E.EL R20, desc[UR6][R8.64] ;  /* 0x0000000608146981 */ /* 0x000f62000c2e1900 */
[C---:B------:R-:W-:Y:S02]  /*02a0*/  VIADD R21, R13.reuse, 0x1200 ;  /* 0x000012000d157836 */ /* 0x040fe40000000000 */
[C---:B------:R-:W-:Y:S02]  /*02b0*/  VIADD R23, R13.reuse, 0x1680 ;  /* 0x000016800d177836 */ /* 0x040fe40000000000 */
[----:B------:R-:W-:-:S02]  /*02c0*/  VIADD R25, R13, 0x1b00 ;  /* 0x00001b000d197836 */ /* 0x000fc40000000000 */
[----:B------:R-:W-:Y:S02]  /*02d0*/  VIADD R27, R13, 0x1f80 ;  /* 0x00001f800d1b7836 */ /* 0x000fe40000000000 */
[----:B------:R-:W-:-:S04]  /*02e0*/  IMAD.WIDE R4, R21, 0x4, R14 ;  /* 0x0000000415047825 */ /* 0x000fc800078e020e */
[----:B------:R-:W-:Y:S01]  /*02f0*/  IMAD.WIDE R10, R23, 0x4, R14 ;  /* 0x00000004170a7825 */ /* 0x000fe200078e020e */
[----:B------:R-:W-:-:S03]  /*0300*/  CS2R R22, SRZ ;  /* 0x0000000000167805 */ /* 0x000fc6000001ff00 */
[----:B------:R-:W-:-:S03]  /*0310*/  IMAD.WIDE R12, R25, 0x4, R14 ;  /* 0x00000004190c7825 */ /* 0x000fc600078e020e */
[----:B------:R-:W5:Y:S01]  /*0320*/  @P3 LDG.E.EL R22, desc[UR6][R10.64] ;  /* 0x000000060a163981 */ /* 0x000f62000c2e1900 */
[----:B------:R-:W-:Y:S02]  /*0330*/  IMAD.MOV.U32 R21, RZ, RZ, RZ ;  /* 0x000000ffff157224 */ /* 0x000fe400078e00ff */
[----:B------:R-:W-:Y:S01]  /*0340*/  IMAD.MOV.U32 R24, RZ, RZ, RZ ;  /* 0x000000ffff187224 */ /* 0x000fe200078e00ff */
[----:B------:R-:W5:Y:S01]  /*0350*/  @P2 LDG.E.EL R23, desc[UR6][R12.64] ;  /* 0x000000060c172981 */ /* 0x000f62000c2e1900 */
[----:B------:R-:W-:-:S03]  /*0360*/  IMAD.WIDE R14, R27, 0x4, R14 ;  /* 0x000000041b0e7825 */ /* 0x000fc600078e020e */
[----:B------:R-:W5:Y:S04]  /*0370*/  @P4 LDG.E.EL R21, desc[UR6][R4.64] ;  /* 0x0000000604154981 */ /* 0x000f68000c2e1900 */
[----:B------:R1:W5:Y:S01]  /*0380*/  @P1 LDG.E.EL R24, desc[UR6][R14.64] ;  /* 0x000000060e181981 */ /* 0x000362000c2e1900 */
[----:B------:R-:W1:Y:S01]  /*0390*/  S2R R25, SR_TID.X ;  /* 0x0000000000197919 */ /* 0x000e620000002100 */
[----:B------:R-:W1:Y:S01]  /*03a0*/  S2UR UR5, SR_CgaCtaId ;  /* 0x00000000000579c3 */ /* 0x000e620000008800 */
[----:B------:R-:W-:Y:S01]  /*03b0*/  UMOV UR4, 0x400 ;  /* 0x0000040000047882 */ /* 0x000fe20000000000 */
[----:B------:R-:W-:-:S06]  /*03c0*/  IMAD.SHL.U32 R19, R19, 0x4, RZ ;  /* 0x0000000413137824 */ /* 0x000fcc00078e00ff */
[----:B01----:R-:W0:Y:S01]  /*03d0*/  LDC.64 R14, c[0x0][0x218] ;  /* 0x00008600ff0e7b82 */ /* 0x003e220000000a00 */
[----:B------:R-:W-:Y:S01]  /*03e0*/  UPRMT UR4, UR5, 0x654, UR4 ;  /* 0x0000065405047896 */ /* 0x000fe20008000004 */
[C---:B------:R-:W-:Y:S01]  /*03f0*/  LOP3.LUT R6, R25.reuse, 0x7f, RZ, 0xc0, !PT ;  /* 0x0000007f19067812 */ /* 0x040fe200078ec0ff */
[----:B------:R-:W-:-:S04]  /*0400*/  IMAD.SHL.U32 R7, R25, 0x4, RZ ;  /* 0x0000000419077824 */ /* 0x000fc800078e00ff */
[----:B------:R-:W-:Y:S02]  /*0410*/  LEA R25, R6, UR4, 0x2 ;  /* 0x0000000406197c11 */ /* 0x000fe4000f8e10ff */
[----:B------:R-:W-:-:S04]  /*0420*/  LOP3.LUT R7, R7, 0x1fc, RZ, 0xc0, !PT ;  /* 0x000001fc07077812 */ /* 0x000fc800078ec0ff */
[----:B------:R-:W-:Y:S02]  /*0430*/  LEA R26, R7, UR4, 0x2 ;  /* 0x00000004071a7c11 */ /* 0x000fe4000f8e10ff */
[----:B------:R-:W-:Y:S01]  /*0440*/  LOP3.LUT R19, R19, 0x1fc, RZ, 0xc0, !PT ;  /* 0x000001fc13137812 */ /* 0x000fe200078ec0ff */
[----:B--2---:R1:W-:Y:S04]  /*0450*/  STS [R25], R16 ;  /* 0x0000001019007388 */ /* 0x0043e80000000800 */
[----:B---3--:R2:W-:Y:S04]  /*0460*/  STS [R25+0x200], R17 ;  /* 0x0002001119007388 */ /* 0x0085e80000000800 */
[----:B----4-:R3:W-:Y:S04]  /*0470*/  STS [R25+0x400], R18 ;  /* 0x0004001219007388 */ /* 0x0107e80000000800 */
[----:B-----5:R-:W-:Y:S01]  /*0480*/  STS [R25+0x600], R20 ;  /* 0x0006001419007388 */ /* 0x020fe20000000800 */
[----:B------:R-:W-:Y:S06]  /*0490*/  BAR.SYNC.DEFER_BLOCKING 0x0 ;  /* 0x0000000000007b1d */ /* 0x000fec0000010000 */
[----:B------:R-:W4:Y:S02]  /*04a0*/  LDS.128 R8, [R26] ;  /* 0x000000001a087984 */ /* 0x000f240000000c00 */
[----:B------:R-:W-:Y:S06]  /*04b0*/  BAR.SYNC.DEFER_BLOCKING 0x0 ;  /* 0x0000000000007b1d */ /* 0x000fec0000010000 */
[----:B------:R-:W-:Y:S04]  /*04c0*/  STS [R25], R21 ;  /* 0x0000001519007388 */ /* 0x000fe80000000800 */
[----:B------:R-:W-:Y:S04]  /*04d0*/  STS [R25+0x200], R22 ;  /* 0x0002001619007388 */ /* 0x000fe80000000800 */
[----:B------:R-:W-:Y:S04]  /*04e0*/  STS [R25+0x400], R23 ;  /* 0x0004001719007388 */ /* 0x000fe80000000800 */
[----:B------:R-:W-:Y:S01]  /*04f0*/  STS [R25+0x600], R24 ;  /* 0x0006001819007388 */ /* 0x000fe20000000800 */
[----:B------:R-:W-:Y:S01]  /*0500*/  BAR.SYNC.DEFER_BLOCKING 0x0 ;  /* 0x0000000000007b1d */ /* 0x000fe20000010000 */
[----:B-1----:R-:W-:-:S04]  /*0510*/  LOP3.LUT R16, R0, R19, RZ, 0xfc, !PT ;  /* 0x0000001300107212 */ /* 0x002fc800078efcff */
[----:B------:R-:W-:-:S04]  /*0520*/  SHF.R.S32.HI R13, RZ, 0x1f, R16 ;  /* 0x0000001fff0d7819 */ /* 0x000fc80000011410 */
[----:B--2---:R-:W-:Y:S02]  /*0530*/  LEA.HI R17, R13, R16, RZ, 0x8 ;  /* 0x000000100d117211 */ /* 0x004fe400078f40ff */
[----:B------:R-:W1:Y:S01]  /*0540*/  LDC.64 R12, c[0x0][0x220] ;  /* 0x00008800ff0c7b82 */ /* 0x000e620000000a00 */
[----:B------:R-:W2:Y:S01]  /*0550*/  LDS.128 R4, [R26] ;  /* 0x000000001a047984 */ /* 0x000ea20000000c00 */
[----:B---3--:R-:W-:Y:S02]  /*0560*/  SHF.R.S32.HI R18, RZ, 0x15, R3 ;  /* 0x00000015ff127819 */ /* 0x008fe40000011403 */
[----:B------:R-:W-:Y:S02]  /*0570*/  LOP3.LUT R3, R17, 0xffffff00, RZ, 0xc0, !PT ;  /* 0xffffff0011037812 */ /* 0x000fe400078ec0ff */
[----:B------:R-:W-:Y:S02]  /*0580*/  LOP3.LUT R0, R0, 0x200, R19, 0xfe, !PT ;  /* 0x0000020000007812 */ /* 0x000fe400078efe13 */
[----:B------:R-:W-:Y:S01]  /*0590*/  SGXT R19, R18, 0x1 ;  /* 0x000000011213781a */ /* 0x000fe20000000200 */
[----:B------:R-:W-:-:S03]  /*05a0*/  IMAD.IADD R3, R16, 0x1, -R3 ;  /* 0x0000000110037824 */ /* 0x000fc600078e0a03 */
[----:B------:R-:W-:Y:S01]  /*05b0*/  LEA.HI R19, R19, R0, RZ, 0x8 ;  /* 0x0000000013137211 */ /* 0x000fe200078f40ff */
[----:B------:R-:W-:Y:S01]  /*05c0*/  IMAD R2, R2, 0x100, R3 ;  /* 0x0000010002027824 */ /* 0x000fe200078e0203 */
[----:B------:R-:W-:Y:S02]  /*05d0*/  SHF.R.S32.HI R17, RZ, 0x8, R17 ;  /* 0x00000008ff117819 */ /* 0x000fe40000011411 */
[----:B------:R-:W-:Y:S02]  /*05e0*/  ISETP.LT.AND P1, PT, R16, 0x20000, !P0 ;  /* 0x000200001000780c */ /* 0x000fe40004721270 */
[----:B------:R-:W-:Y:S02]  /*05f0*/  SHF.R.S32.HI R19, RZ, 0x8, R19 ;  /* 0x00000008ff137819 */ /* 0x000fe40000011413 */
[----:B------:R-:W-:Y:S01]  /*0600*/  ISETP.LT.AND P0, PT, R0, 0x20000, !P0 ;  /* 0x000200000000780c */ /* 0x000fe20004701270 */
[--C-:B------:R-:W-:Y:S02]  /*0610*/  IMAD R17, R17, 0x900, R2.reuse ;  /* 0x0000090011117824 */ /* 0x100fe400078e0202 */
[----:B------:R-:W-:-:S02]  /*0620*/  IMAD R19, R19, 0x900, R2 ;  /* 0x0000090013137824 */ /* 0x000fc400078e0202 */
[----:B0-----:R-:W-:-:S04]  /*0630*/  IMAD.WIDE R2, R17, 0x4, R14 ;  /* 0x0000000411027825 */ /* 0x001fc800078e020e */
[----:B------:R-:W-:Y:S01]  /*0640*/  IMAD.WIDE R14, R19, 0x4, R14 ;  /* 0x00000004130e7825 */ /* 0x000fe200078e020e */
[----:B----4-:R0:W-:Y:S03]  /*0650*/  @P1 STG.E.128 desc[UR6][R2.64], R8 ;  /* 0x0000000802001986 */ /* 0x0101e6000c101d06 */
[----:B-1----:R-:W-:-:S04]  /*0660*/  IMAD.WIDE R16, R17, 0x4, R12 ;  /* 0x0000000411107825 */ /* 0x002fc800078e020c */
[----:B------:R-:W-:Y:S01]  /*0670*/  IMAD.WIDE R12, R19, 0x4, R12 ;  /* 0x00000004130c7825 */ /* 0x000fe200078e020c */
[----:B--2---:R0:W-:Y:S04]  /*0680*/  @P0 STG.E.128 desc[UR6][R14.64], R4 ;  /* 0x000000040e000986 */ /* 0x0041e8000c101d06 */
[----:B------:R0:W-:Y:S02]  /*0690*/  @P1 STG.E.128 desc[UR6][R16.64], R8 ;  /* 0x0000000810001986 */ /* 0x0001e4000c101d06 */
[----:B0-----:R-:W-:Y:S05]  /*06a0*/  @!P0 EXIT ;  /* 0x000000000000894d */ /* 0x001fea0003800000 */
[----:B------:R-:W-:Y:S01]  /*06b0*/  STG.E.128 desc[UR6][R12.64], R4 ;  /* 0x000000040c007986 */ /* 0x000fe2000c101d06 */
[----:B------:R-:W-:Y:S05]  /*06c0*/  EXIT ;  /* 0x000000000000794d */ /* 0x000fea0003800000 */
.L_x_0:
[----:B------:R-:W-:-:S00]  /*06d0*/  BRA `(.L_x_0) ;  /* 0xfffffffc00fc7947 */ /* 0x000fc0000383ffff */
[----:B------:R-:W-:-:S00]  /*06e0*/  NOP ;  /* 0x0000000000007918 */ /* 0x000fc00000000000 */
        /* <DEDUP_REMOVED lines=9> */
.L_x_1:


//--------------------- .nv.shared.triton_poi_fused_convolution_max_pool2d_with_indices_relu_24 --------------------------
	.section	.nv.shared.triton_poi_fused_convolution_max_pool2d_with_indices_relu_24,"aw",@nobits
	.sectionflags	@""
	.align	16
	.zero		1024


//--------------------- .nv.constant0.triton_poi_fused_convolution_max_pool2d_with_indices_relu_24 --------------------------
	.section	.nv.constant0.triton_poi_fused_convolution_max_pool2d_with_indices_relu_24,"a",@progbits
	.sectionflags	@""
	.align	4
.nv.constant0.triton_poi_fused_convolution_max_pool2d_with_indices_relu_24:
	.zero		560
